	.headerflags	@"EF_CUDA_TEXMODE_UNIFIED EF_CUDA_64BIT_ADDRESS EF_CUDA_ACCELERATORS EF_CUDA_SM90 EF_CUDA_VIRTUAL_SM(EF_CUDA_SM90)"
	.elftype	@"ET_EXEC"


//--------------------- .nv.info                  --------------------------
	.section	.nv.info,"",@"SHT_CUDA_INFO"
	.align	4


	//----- nvinfo : EIATTR_REGCOUNT
	.align		4
        /*0000*/ 	.byte	0x04, 0x2f
        /*0002*/ 	.short	(.L_3 - .L_2)
	.align		4
.L_2:
        /*0004*/ 	.word	index@(triton_poi_fused__native_batch_norm_legit_no_training_cat_relu_18)
        /*0008*/ 	.word	0x00000020


	//----- nvinfo : EIATTR_MIN_STACK_SIZE
	.align		4
.L_3:
        /*000c*/ 	.byte	0x04, 0x12
        /*000e*/ 	.short	(.L_5 - .L_4)
	.align		4
.L_4:
        /*0010*/ 	.word	index@(triton_poi_fused__native_batch_norm_legit_no_training_cat_relu_18)
        /*0014*/ 	.word	0x00000000


	//----- nvinfo : EIATTR_FRAME_SIZE
	.align		4
.L_5:
        /*0018*/ 	.byte	0x04, 0x11
        /*001a*/ 	.short	(.L_7 - .L_6)
	.align		4
.L_6:
        /*001c*/ 	.word	index@(triton_poi_fused__native_batch_norm_legit_no_training_cat_relu_18)
        /*0020*/ 	.word	0x00000000


	//----- nvinfo : EIATTR_MIN_STACK_SIZE
	.align		4
.L_7:
        /*0024*/ 	.byte	0x04, 0x12
        /*0026*/ 	.short	(.L_9 - .L_8)
	.align		4
.L_8:
        /*0028*/ 	.word	index@(triton_poi_fused__native_batch_norm_legit_no_training_cat_relu_18)
        /*002c*/ 	.word	0x00000000
.L_9:


//--------------------- .nv.info.triton_poi_fused__native_batch_norm_legit_no_training_cat_relu_18 --------------------------
	.section	.nv.info.triton_poi_fused__native_batch_norm_legit_no_training_cat_relu_18,"",@"SHT_CUDA_INFO"
	.sectionflags	@""
	.align	4


	//----- nvinfo : EIATTR_CUDA_API_VERSION
	.align		4
        /*0000*/ 	.byte	0x04, 0x37
        /*0002*/ 	.short	(.L_11 - .L_10)
.L_10:
        /*0004*/ 	.word	0x0000007c


	//----- nvinfo : EIATTR_KPARAM_INFO
	.align		4
.L_11:
        /*0008*/ 	.byte	0x04, 0x17
        /*000a*/ 	.short	(.L_13 - .L_12)
.L_12:
        /*000c*/ 	.word	0x00000000
        /*0010*/ 	.short	0x000e
        /*0012*/ 	.short	0x0070
        /*0014*/ 	.byte	0x00, 0xf0, 0x11, 0x00


	//----- nvinfo : EIATTR_KPARAM_INFO
	.align		4
.L_13:
        /*0018*/ 	.byte	0x04, 0x17
        /*001a*/ 	.short	(.L_15 - .L_14)
.L_14:
        /*001c*/ 	.word	0x00000000
        /*0020*/ 	.short	0x000d
        /*0022*/ 	.short	0x0068
        /*0024*/ 	.byte	0x00, 0xf4, 0x21, 0x00


	//----- nvinfo : EIATTR_KPARAM_INFO
	.align		4
.L_15:
        /*0028*/ 	.byte	0x04, 0x17
        /*002a*/ 	.short	(.L_17 - .L_16)
.L_16:
        /*002c*/ 	.word	0x00000000
        /*0030*/ 	.short	0x000c
        /*0032*/ 	.short	0x0060
        /*0034*/ 	.byte	0x00, 0xf4, 0x21, 0x00


	//----- nvinfo : EIATTR_KPARAM_INFO
	.align		4
.L_17:
        /*0038*/ 	.byte	0x04, 0x17
        /*003a*/ 	.short	(.L_19 - .L_18)
.L_18:
        /*003c*/ 	.word	0x00000000
        /*0040*/ 	.short	0x000b
        /*0042*/ 	.short	0x0058
        /*0044*/ 	.byte	0x00, 0xf4, 0x21, 0x00


	//----- nvinfo : EIATTR_KPARAM_INFO
	.align		4
.L_19:
        /*0048*/ 	.byte	0x04, 0x17
        /*004a*/ 	.short	(.L_21 - .L_20)
.L_20:
        /*004c*/ 	.word	0x00000000
        /*0050*/ 	.short	0x000a
        /*0052*/ 	.short	0x0050
        /*0054*/ 	.byte	0x00, 0xf4, 0x21, 0x00


	//----- nvinfo : EIATTR_KPARAM_INFO
	.align		4
.L_21:
        /*0058*/ 	.byte	0x04, 0x17
        /*005a*/ 	.short	(.L_23 - .L_22)
.L_22:
        /*005c*/ 	.word	0x00000000
        /*0060*/ 	.short	0x0009
        /*0062*/ 	.short	0x0048
        /*0064*/ 	.byte	0x00, 0xf4, 0x21, 0x00


	//----- nvinfo : EIATTR_KPARAM_INFO
	.align		4
.L_23:
        /*0068*/ 	.byte	0x04, 0x17
        /*006a*/ 	.short	(.L_25 - .L_24)
.L_24:
        /*006c*/ 	.word	0x00000000
        /*0070*/ 	.short	0x0008
        /*0072*/ 	.short	0x0040
        /*0074*/ 	.byte	0x00, 0xf4, 0x21, 0x00


	//----- nvinfo : EIATTR_KPARAM_INFO
	.align		4
.L_25:
        /*0078*/ 	.byte	0x04, 0x17
        /*007a*/ 	.short	(.L_27 - .L_26)
.L_26:
        /*007c*/ 	.word	0x00000000
        /*0080*/ 	.short	0x0007
        /*0082*/ 	.short	0x0038
        /*0084*/ 	.byte	0x00, 0xf4, 0x21, 0x00


	//----- nvinfo : EIATTR_KPARAM_INFO
	.align		4
.L_27:
        /*0088*/ 	.byte	0x04, 0x17
        /*008a*/ 	.short	(.L_29 - .L_28)
.L_28:
        /*008c*/ 	.word	0x00000000
        /*0090*/ 	.short	0x0006
        /*0092*/ 	.short	0x0030
        /*0094*/ 	.byte	0x00, 0xf4, 0x21, 0x00


	//----- nvinfo : EIATTR_KPARAM_INFO
	.align		4
.L_29:
        /*0098*/ 	.byte	0x04, 0x17
        /*009a*/ 	.short	(.L_31 - .L_30)
.L_30:
        /*009c*/ 	.word	0x00000000
        /*00a0*/ 	.short	0x0005
        /*00a2*/ 	.short	0x0028
        /*00a4*/ 	.byte	0x00, 0xf4, 0x21, 0x00


	//----- nvinfo : EIATTR_KPARAM_INFO
	.align		4
.L_31:
        /*00a8*/ 	.byte	0x04, 0x17
        /*00aa*/ 	.short	(.L_33 - .L_32)
.L_32:
        /*00ac*/ 	.word	0x00000000
        /*00b0*/ 	.short	0x0004
        /*00b2*/ 	.short	0x0020
        /*00b4*/ 	.byte	0x00, 0xf4, 0x21, 0x00


	//----- nvinfo : EIATTR_KPARAM_INFO
	.align		4
.L_33:
        /*00b8*/ 	.byte	0x04, 0x17
        /*00ba*/ 	.short	(.L_35 - .L_34)
.L_34:
        /*00bc*/ 	.word	0x00000000
        /*00c0*/ 	.short	0x0003
        /*00c2*/ 	.short	0x0018
        /*00c4*/ 	.byte	0x00, 0xf4, 0x21, 0x00


	//----- nvinfo : EIATTR_KPARAM_INFO
	.align		4
.L_35:
        /*00c8*/ 	.byte	0x04, 0x17
        /*00ca*/ 	.short	(.L_37 - .L_36)
.L_36:
        /*00cc*/ 	.word	0x00000000
        /*00d0*/ 	.short	0x0002
        /*00d2*/ 	.short	0x0010
        /*00d4*/ 	.byte	0x00, 0xf4, 0x21, 0x00


	//----- nvinfo : EIATTR_KPARAM_INFO
	.align		4
.L_37:
        /*00d8*/ 	.byte	0x04, 0x17
        /*00da*/ 	.short	(.L_39 - .L_38)
.L_38:
        /*00dc*/ 	.word	0x00000000
        /*00e0*/ 	.short	0x0001
        /*00e2*/ 	.short	0x0008
        /*00e4*/ 	.byte	0x00, 0xf4, 0x21, 0x00


	//----- nvinfo : EIATTR_KPARAM_INFO
	.align		4
.L_39:
        /*00e8*/ 	.byte	0x04, 0x17
        /*00ea*/ 	.short	(.L_41 - .L_40)
.L_40:
        /*00ec*/ 	.word	0x00000000
        /*00f0*/ 	.short	0x0000
        /*00f2*/ 	.short	0x0000
        /*00f4*/ 	.byte	0x00, 0xf4, 0x21, 0x00


	//----- nvinfo : EIATTR_SPARSE_MMA_MASK
	.align		4
.L_41:
        /*00f8*/ 	.byte	0x03, 0x50
        /*00fa*/ 	.short	0x0000


	//----- nvinfo : EIATTR_MAXREG_COUNT
	.align		4
        /*00fc*/ 	.byte	0x03, 0x1b
        /*00fe*/ 	.short	0x00ff


	//----- nvinfo : EIATTR_EXIT_INSTR_OFFSETS
	.align		4
        /*0100*/ 	.byte	0x04, 0x1c
        /*0102*/ 	.short	(.L_43 - .L_42)


	//   ....[0]....
.L_42:
        /*0104*/ 	.word	0x00000890


	//----- nvinfo : EIATTR_REQNTID
	.align		4
.L_43:
        /*0108*/ 	.byte	0x04, 0x10
        /*010a*/ 	.short	(.L_45 - .L_44)
.L_44:
        /*010c*/ 	.word	0x00000100
        /*0110*/ 	.word	0x00000001
        /*0114*/ 	.word	0x00000001


	//----- nvinfo : EIATTR_CBANK_PARAM_SIZE
	.align		4
.L_45:
        /*0118*/ 	.byte	0x03, 0x19
        /*011a*/ 	.short	0x0074


	//----- nvinfo : EIATTR_PARAM_CBANK
	.align		4
        /*011c*/ 	.byte	0x04, 0x0a
        /*011e*/ 	.short	(.L_47 - .L_46)
	.align		4
.L_46:
        /*0120*/ 	.word	index@(.nv.constant0.triton_poi_fused__native_batch_norm_legit_no_training_cat_relu_18)
        /*0124*/ 	.short	0x0210
        /*0126*/ 	.short	0x0074


	//----- nvinfo : EIATTR_SW_WAR
	.align		4
.L_47:
        /*0128*/ 	.byte	0x04, 0x36
        /*012a*/ 	.short	(.L_49 - .L_48)
.L_48:
        /*012c*/ 	.word	0x00000008
.L_49:


//--------------------- .nv.callgraph             --------------------------
	.section	.nv.callgraph,"",@"SHT_CUDA_CALLGRAPH"
	.align	4
	.sectionentsize	8
	.align		4
        /*0000*/ 	.word	0x00000000
	.align		4
        /*0004*/ 	.word	0xffffffff
	.align		4
        /*0008*/ 	.word	0x00000000
	.align		4
        /*000c*/ 	.word	0xfffffffe
	.align		4
        /*0010*/ 	.word	0x00000000
	.align		4
        /*0014*/ 	.word	0xfffffffd
	.align		4
        /*0018*/ 	.word	0x00000000
	.align		4
        /*001c*/ 	.word	0xfffffffc


//--------------------- .nv.constant4             --------------------------
	.section	.nv.constant4,"a",@progbits
	.align	8
	.align		8
.nv.constant4:
        /*0000*/ 	.dword	_$_str
	.align		8
        /*0008*/ 	.dword	_$_str_$_2


//--------------------- .text.triton_poi_fused__native_batch_norm_legit_no_training_cat_relu_18 --------------------------
	.section	.text.triton_poi_fused__native_batch_norm_legit_no_training_cat_relu_18,"ax",@progbits
	.align	128
        .global         triton_poi_fused__native_batch_norm_legit_no_training_cat_relu_18
        .type           triton_poi_fused__native_batch_norm_legit_no_training_cat_relu_18,@function
        .size           triton_poi_fused__native_batch_norm_legit_no_training_cat_relu_18,(.L_x_1 - triton_poi_fused__native_batch_norm_legit_no_training_cat_relu_18)
        .other          triton_poi_fused__native_batch_norm_legit_no_training_cat_relu_18,@"STO_CUDA_ENTRY STV_DEFAULT"
triton_poi_fused__native_batch_norm_legit_no_training_cat_relu_18:
.text.triton_poi_fused__native_batch_norm_legit_no_training_cat_relu_18:
[----:B------:R-:W-:Y:S01]  /*0000*/  LDC R1, c[0x0][0x28] ;  /* 0x00000a00ff017b82 */ /* 0x000fe20000000800 */
[----:B------:R-:W1:Y:S01]  /*0010*/  S2R R0, SR_TID.X ;  /* 0x0000000000007919 */ /* 0x000e620000002100 */
[----:B------:R-:W-:Y:S01]  /*0020*/  ULDC.64 UR4, c[0x0][0x240] ;  /* 0x0000900000047ab9 */ /* 0x000fe20000000a00 */
[----:B------:R-:W-:Y:S01]  /*0030*/  ULDC.64 UR6, c[0x0][0x248] ;  /* 0x0000920000067ab9 */ /* 0x000fe20000000a00 */
[----:B------:R-:W-:Y:S01]  /*0040*/  CS2R R12, SRZ ;  /* 0x00000000000c7805 */ /* 0x000fe2000001ff00 */
[----:B------:R-:W2:Y:S01]  /*0050*/  S2R R3, SR_CTAID.X ;  /* 0x0000000000037919 */ /* 0x000ea20000002500 */
[----:B------:R-:W-:Y:S01]  /*0060*/  ULDC.64 UR10, c[0x0][0x238] ;  /* 0x00008e00000a7ab9 */ /* 0x000fe20000000a00 */
[----:B------:R-:W-:Y:S01]  /*0070*/  ULDC.64 UR8, c[0x0][0x230] ;  /* 0x00008c0000087ab9 */ /* 0x000fe20000000a00 */
[----:B------:R-:W3:Y:S08]  /*0080*/  LDC.64 R18, c[0x0][0x210] ;  /* 0x00008400ff127b82 */ /* 0x000ef00000000a00 */
[----:B------:R-:W4:Y:S01]  /*0090*/  LDC.64 R16, c[0x0][0x268] ;  /* 0x00009a00ff107b82 */ /* 0x000f220000000a00 */
[----:B-1----:R-:W-:-:S05]  /*00a0*/  IMAD.SHL.U32 R0, R0, 0x2, RZ ;  /* 0x0000000200007824 */ /* 0x002fca00078e00ff */
[----:B------:R-:W-:-:S05]  /*00b0*/  LOP3.LUT R0, R0, 0x1fe, RZ, 0xc0, !PT ;  /* 0x000001fe00007812 */ /* 0x000fca00078ec0ff */
[----:B--2---:R-:W-:-:S04]  /*00c0*/  IMAD R22, R3, 0x200, R0 ;  /* 0x0000020003167824 */ /* 0x004fc800078e0200 */
[----:B------:R-:W-:Y:S01]  /*00d0*/  IMAD.HI R21, R22, 0x2e8ba2e9, RZ ;  /* 0x2e8ba2e916157827 */ /* 0x000fe200078e02ff */
[----:B------:R-:W-:-:S04]  /*00e0*/  SHF.R.S32.HI R3, RZ, 0x1f, R22 ;  /* 0x0000001fff037819 */ /* 0x000fc80000011416 */
[----:B------:R-:W-:Y:S02]  /*00f0*/  LEA.HI R3, R3, R22, RZ, 0x6 ;  /* 0x0000001603037211 */ /* 0x000fe400078f30ff */
[----:B------:R-:W-:Y:S02]  /*0100*/  SHF.R.U32.HI R2, RZ, 0x1f, R21 ;  /* 0x0000001fff027819 */ /* 0x000fe40000011615 */
[----:B------:R-:W-:Y:S02]  /*0110*/  SHF.R.S32.HI R23, RZ, 0x6, R3 ;  /* 0x00000006ff177819 */ /* 0x000fe40000011403 */
[----:B------:R-:W-:Y:S02]  /*0120*/  LOP3.LUT R3, R3, 0xffffffc0, RZ, 0xc0, !PT ;  /* 0xffffffc003037812 */ /* 0x000fe400078ec0ff */
[----:B------:R-:W-:Y:S01]  /*0130*/  LEA.HI.SX32 R21, R21, R2, 0x14 ;  /* 0x0000000215157211 */ /* 0x000fe200078fa2ff */
[----:B------:R-:W-:-:S04]  /*0140*/  IMAD.HI R0, R23, 0x2e8ba2e9, RZ ;  /* 0x2e8ba2e917007827 */ /* 0x000fc800078e02ff */
[----:B------:R-:W-:Y:S01]  /*0150*/  IMAD.IADD R2, R22, 0x1, -R3 ;  /* 0x0000000116027824 */ /* 0x000fe200078e0a03 */
[----:B------:R-:W-:-:S03]  /*0160*/  SHF.R.U32.HI R5, RZ, 0x1f, R0 ;  /* 0x0000001fff057819 */ /* 0x000fc60000011600 */
[----:B------:R-:W-:Y:S01]  /*0170*/  IMAD R3, R21, 0x800, R2 ;  /* 0x0000080015037824 */ /* 0x000fe200078e0202 */
[----:B------:R-:W-:-:S04]  /*0180*/  LEA.HI.SX32 R0, R0, R5, 0x1a ;  /* 0x0000000500007211 */ /* 0x000fc800078fd2ff */
[----:B------:R-:W-:Y:S01]  /*0190*/  SHF.R.S32.HI R5, RZ, 0x1f, R3 ;  /* 0x0000001fff057819 */ /* 0x000fe20000011403 */
[----:B------:R-:W-:-:S04]  /*01a0*/  IMAD R23, R0, -0x160, R23 ;  /* 0xfffffea000177824 */ /* 0x000fc800078e0217 */
[C---:B------:R-:W-:Y:S01]  /*01b0*/  IMAD.SHL.U32 R0, R23.reuse, 0x40, RZ ;  /* 0x0000004017007824 */ /* 0x040fe200078e00ff */
[----:B------:R-:W-:-:S04]  /*01c0*/  LOP3.LUT R9, R23, 0xffffffe0, RZ, 0xc0, !PT ;  /* 0xffffffe017097812 */ /* 0x000fc800078ec0ff */
[----:B------:R-:W-:Y:S02]  /*01d0*/  IADD3 R3, P0, R0, R3, RZ ;  /* 0x0000000300037210 */ /* 0x000fe40007f1e0ff */
[----:B------:R-:W-:Y:S02]  /*01e0*/  ISETP.NE.AND P1, PT, R9, 0x120, PT ;  /* 0x000001200900780c */ /* 0x000fe40003f25270 */
[----:B------:R-:W-:Y:S01]  /*01f0*/  LEA.HI.X.SX32 R8, R0, R5, 0x1, P0 ;  /* 0x0000000500087211 */ /* 0x000fe200000f0eff */
[----:B------:R-:W-:Y:S01]  /*0200*/  IMAD.SHL.U32 R28, R3, 0x4, RZ ;  /* 0x00000004031c7824 */ /* 0x000fe200078e00ff */
[----:B------:R-:W-:Y:S01]  /*0210*/  ISETP.GT.AND P0, PT, R23, 0x13f, PT ;  /* 0x0000013f1700780c */ /* 0x000fe20003f04270 */
[----:B------:R-:W1:Y:S01]  /*0220*/  LDC.64 R4, c[0x0][0x258] ;  /* 0x00009600ff047b82 */ /* 0x000e620000000a00 */
[----:B------:R-:W-:Y:S02]  /*0230*/  SHF.L.U64.HI R8, R3, 0x2, R8 ;  /* 0x0000000203087819 */ /* 0x000fe40000010208 */
[----:B------:R-:W-:-:S02]  /*0240*/  CS2R R2, SRZ ;  /* 0x0000000000027805 */ /* 0x000fc4000001ff00 */
[----:B------:R-:W-:Y:S02]  /*0250*/  IADD3 R6, P2, R28, UR4, RZ ;  /* 0x000000041c067c10 */ /* 0x000fe4000ff5e0ff */
[----:B------:R-:W-:Y:S02]  /*0260*/  IADD3 R10, P3, R28, UR6, RZ ;  /* 0x000000061c0a7c10 */ /* 0x000fe4000ff7e0ff */
[----:B------:R-:W-:Y:S01]  /*0270*/  IADD3.X R7, R8, UR5, RZ, P2, !PT ;  /* 0x0000000508077c10 */ /* 0x000fe200097fe4ff */
[----:B------:R-:W-:Y:S01]  /*0280*/  ULDC.64 UR4, c[0x0][0x208] ;  /* 0x0000820000047ab9 */ /* 0x000fe20000000a00 */
[----:B------:R-:W-:Y:S01]  /*0290*/  IADD3.X R11, R8, UR7, RZ, P3, !PT ;  /* 0x00000007080b7c10 */ /* 0x000fe20009ffe4ff */
[C---:B------:R-:W-:Y:S01]  /*02a0*/  IMAD R0, R21.reuse, -0x5800, R22 ;  /* 0xffffa80015007824 */ /* 0x040fe200078e0216 */
[----:B------:R-:W-:Y:S01]  /*02b0*/  ULDC.64 UR6, c[0x0][0x218] ;  /* 0x0000860000067ab9 */ /* 0x000fe20000000a00 */
[----:B------:R-:W2:Y:S04]  /*02c0*/  @!P1 LDG.E.64 R12, desc[UR4][R6.64+-0x12000] ;  /* 0xfee00004060c9981 */ /* 0x000ea8000c1e1b00 */
[----:B------:R-:W5:Y:S01]  /*02d0*/  @P0 LDG.E.64 R2, desc[UR4][R10.64+-0x14000] ;  /* 0xfec000040a020981 */ /* 0x000f62000c1e1b00 */
[----:B------:R-:W-:-:S02]  /*02e0*/  IMAD R21, R21, 0x2000, R0 ;  /* 0x0000200015157824 */ /* 0x000fc400078e0200 */
[----:B-1----:R-:W-:-:S05]  /*02f0*/  IMAD.WIDE R4, R23, 0x4, R4 ;  /* 0x0000000417047825 */ /* 0x002fca00078e0204 */
[----:B------:R1:W5:Y:S01]  /*0300*/  LDG.E.EL R0, desc[UR4][R4.64] ;  /* 0x0000000404007981 */ /* 0x000362000c2e1900 */
[C---:B------:R-:W-:Y:S02]  /*0310*/  ISETP.NE.AND P6, PT, R9.reuse, 0x100, PT ;  /* 0x000001000900780c */ /* 0x040fe40003fc5270 */
[C---:B------:R-:W-:Y:S02]  /*0320*/  ISETP.NE.AND P5, PT, R9.reuse, 0xe0, PT ;  /* 0x000000e00900780c */ /* 0x040fe40003fa5270 */
[----:B-1----:R-:W-:Y:S02]  /*0330*/  CS2R R4, SRZ ;  /* 0x0000000000047805 */ /* 0x002fe4000001ff00 */
[----:B------:R-:W-:Y:S02]  /*0340*/  CS2R R6, SRZ ;  /* 0x0000000000067805 */ /* 0x000fe4000001ff00 */
[C---:B------:R-:W-:Y:S02]  /*0350*/  ISETP.NE.AND P3, PT, R9.reuse, 0xc0, PT ;  /* 0x000000c00900780c */ /* 0x040fe40003f65270 */
[----:B------:R-:W-:Y:S01]  /*0360*/  ISETP.NE.AND P4, PT, R9, 0xa0, PT ;  /* 0x000000a00900780c */ /* 0x000fe20003f85270 */
[----:B---3--:R-:W-:Y:S01]  /*0370*/  IMAD.WIDE R18, R21, 0x4, R18 ;  /* 0x0000000415127825 */ /* 0x008fe200078e0212 */
[----:B------:R-:W-:-:S03]  /*0380*/  CS2R R20, SRZ ;  /* 0x0000000000147805 */ /* 0x000fc6000001ff00 */
[----:B----4-:R-:W-:Y:S01]  /*0390*/  IMAD.WIDE R16, R23, 0x4, R16 ;  /* 0x0000000417107825 */ /* 0x010fe200078e0210 */
[----:B--2---:R-:W-:Y:S02]  /*03a0*/  SEL R24, R13, RZ, !P1 ;  /* 0x000000ff0d187207 */ /* 0x004fe40004800000 */
[----:B------:R-:W-:Y:S02]  /*03b0*/  SEL R25, R12, RZ, !P1 ;  /* 0x000000ff0c197207 */ /* 0x000fe40004800000 */
[----:B-----5:R-:W-:Y:S02]  /*03c0*/  @P1 SEL R24, R3, RZ, P0 ;  /* 0x000000ff03181207 */ /* 0x020fe40000000000 */
[----:B------:R-:W-:Y:S02]  /*03d0*/  @P1 SEL R25, R2, RZ, P0 ;  /* 0x000000ff02191207 */ /* 0x000fe40000000000 */
[----:B------:R-:W-:-:S04]  /*03e0*/  IADD3 R10, P0, R28, UR6, RZ ;  /* 0x000000061c0a7c10 */ /* 0x000fc8000ff1e0ff */
[----:B------:R-:W-:Y:S02]  /*03f0*/  IADD3.X R11, R8, UR7, RZ, P0, !PT ;  /* 0x00000007080b7c10 */ /* 0x000fe400087fe4ff */
[----:B------:R-:W-:Y:S02]  /*0400*/  CS2R R2, SRZ ;  /* 0x0000000000027805 */ /* 0x000fe4000001ff00 */
[----:B------:R-:W-:Y:S01]  /*0410*/  IADD3 R14, P0, R28, UR10, RZ ;  /* 0x0000000a1c0e7c10 */ /* 0x000fe2000ff1e0ff */
[----:B------:R-:W-:Y:S01]  /*0420*/  ULDC.64 UR6, c[0x0][0x220] ;  /* 0x0000880000067ab9 */ /* 0x000fe20000000a00 */
[----:B------:R-:W-:Y:S02]  /*0430*/  IADD3 R12, P1, R28, UR8, RZ ;  /* 0x000000081c0c7c10 */ /* 0x000fe4000ff3e0ff */
[----:B------:R-:W-:Y:S02]  /*0440*/  IADD3.X R15, R8, UR11, RZ, P0, !PT ;  /* 0x0000000b080f7c10 */ /* 0x000fe400087fe4ff */
[----:B------:R-:W-:-:S02]  /*0450*/  ISETP.NE.AND P0, PT, R9, 0x80, PT ;  /* 0x000000800900780c */ /* 0x000fc40003f05270 */
[----:B------:R-:W-:Y:S01]  /*0460*/  IADD3.X R13, R8, UR9, RZ, P1, !PT ;  /* 0x00000009080d7c10 */ /* 0x000fe20008ffe4ff */
[----:B------:R1:W2:Y:S01]  /*0470*/  @!P6 LDG.E.64 R4, desc[UR4][R14.64+-0x10000] ;  /* 0xff0000040e04e981 */ /* 0x0002a2000c1e1b00 */
[----:B------:R-:W-:-:S03]  /*0480*/  ULDC.64 UR8, c[0x0][0x228] ;  /* 0x00008a0000087ab9 */ /* 0x000fc60000000a00 */
[----:B------:R3:W4:Y:S01]  /*0490*/  @!P5 LDG.E.64 R2, desc[UR4][R12.64+-0xe000] ;  /* 0xff2000040c02d981 */ /* 0x000722000c1e1b00 */
[----:B------:R-:W-:Y:S02]  /*04a0*/  IADD3 R26, P1, R28, UR6, RZ ;  /* 0x000000061c1a7c10 */ /* 0x000fe4000ff3e0ff */
[----:B------:R-:W-:-:S03]  /*04b0*/  IADD3 R28, P2, R28, UR8, RZ ;  /* 0x000000081c1c7c10 */ /* 0x000fc6000ff5e0ff */
[----:B------:R5:W4:Y:S01]  /*04c0*/  @!P0 LDG.E.64 R6, desc[UR4][R10.64+-0x8000] ;  /* 0xff8000040a068981 */ /* 0x000b22000c1e1b00 */
[----:B------:R-:W-:Y:S01]  /*04d0*/  IADD3.X R29, R8, UR9, RZ, P2, !PT ;  /* 0x00000009081d7c10 */ /* 0x000fe200097fe4ff */
[----:B-1----:R-:W1:Y:S01]  /*04e0*/  LDC.64 R14, c[0x0][0x260] ;  /* 0x00009800ff0e7b82 */ /* 0x002e620000000a00 */
[----:B---3--:R-:W-:-:S07]  /*04f0*/  CS2R R12, SRZ ;  /* 0x00000000000c7805 */ /* 0x008fce000001ff00 */
[----:B-----5:R-:W3:Y:S01]  /*0500*/  LDC.64 R10, c[0x0][0x250] ;  /* 0x00009400ff0a7b82 */ /* 0x020ee20000000a00 */
[----:B------:R-:W-:Y:S02]  /*0510*/  IADD3.X R27, R8, UR7, RZ, P1, !PT ;  /* 0x00000007081b7c10 */ /* 0x000fe40008ffe4ff */
[----:B------:R-:W-:Y:S01]  /*0520*/  CS2R R8, SRZ ;  /* 0x0000000000087805 */ /* 0x000fe2000001ff00 */
[----:B------:R-:W5:Y:S01]  /*0530*/  @!P3 LDG.E.64 R12, desc[UR4][R28.64+-0xc000] ;  /* 0xff4000041c0cb981 */ /* 0x000f62000c1e1b00 */
[----:B------:R-:W-:-:S04]  /*0540*/  ISETP.GE.AND P1, PT, R23, 0x80, PT ;  /* 0x000000801700780c */ /* 0x000fc80003f26270 */
[----:B------:R-:W5:Y:S09]  /*0550*/  @!P4 LDG.E.64 R8, desc[UR4][R26.64+-0xa000] ;  /* 0xff6000041a08c981 */ /* 0x000f72000c1e1b00 */
[----:B------:R-:W5:Y:S01]  /*0560*/  @!P1 LDG.E.64 R20, desc[UR4][R18.64] ;  /* 0x0000000412149981 */ /* 0x000f62000c1e1b00 */
[----:B---3--:R-:W-:-:S06]  /*0570*/  IMAD.WIDE R10, R23, 0x4, R10 ;  /* 0x00000004170a7825 */ /* 0x008fcc00078e020a */
[----:B------:R-:W3:Y:S01]  /*0580*/  LDG.E.EL R10, desc[UR4][R10.64] ;  /* 0x000000040a0a7981 */ /* 0x000ee2000c2e1900 */
[----:B-1----:R-:W-:-:S06]  /*0590*/  IMAD.WIDE R14, R23, 0x4, R14 ;  /* 0x00000004170e7825 */ /* 0x002fcc00078e020e */
[----:B------:R-:W3:Y:S04]  /*05a0*/  LDG.E.EL R14, desc[UR4][R14.64] ;  /* 0x000000040e0e7981 */ /* 0x000ee8000c2e1900 */
[----:B------:R-:W3:Y:S01]  /*05b0*/  LDG.E.EL R11, desc[UR4][R16.64] ;  /* 0x00000004100b7981 */ /* 0x000ee2000c2e1900 */
[----:B------:R-:W-:-:S04]  /*05c0*/  FADD R0, R0, 9.9999997473787516356e-06 ;  /* 0x3727c5ac00007421 */ /* 0x000fc80000000000 */
[----:B------:R-:W1:Y:S02]  /*05d0*/  MUFU.SQRT R23, R0 ;  /* 0x0000000000177308 */ /* 0x000e640000002000 */
[----:B-1----:R-:W-:Y:S02]  /*05e0*/  FSETP.GT.AND P2, PT, R23, 8.50705917302346158658e+37, PT ;  /* 0x7e8000001700780b */ /* 0x002fe40003f44000 */
[----:B--2---:R-:W-:Y:S02]  /*05f0*/  SEL R5, R5, RZ, !P6 ;  /* 0x000000ff05057207 */ /* 0x004fe40007000000 */
[----:B------:R-:W-:Y:S02]  /*0600*/  SEL R4, R4, RZ, !P6 ;  /* 0x000000ff04047207 */ /* 0x000fe40007000000 */
[----:B----4-:R-:W-:Y:S02]  /*0610*/  SEL R3, R3, RZ, !P5 ;  /* 0x000000ff03037207 */ /* 0x010fe40006800000 */
[----:B------:R-:W-:-:S02]  /*0620*/  SEL R2, R2, RZ, !P5 ;  /* 0x000000ff02027207 */ /* 0x000fc40006800000 */
[----:B------:R-:W-:Y:S02]  /*0630*/  @P5 SEL R3, R5, R24, !P6 ;  /* 0x0000001805035207 */ /* 0x000fe40007000000 */
[----:B------:R-:W-:Y:S02]  /*0640*/  @P5 SEL R2, R4, R25, !P6 ;  /* 0x0000001904025207 */ /* 0x000fe40007000000 */
[C---:B------:R-:W-:Y:S01]  /*0650*/  FSETP.GEU.AND P5, PT, R23.reuse, 1.175494350822287508e-38, PT ;  /* 0x008000001700780b */ /* 0x040fe20003fae000 */
[----:B------:R-:W-:Y:S01]  /*0660*/  @P2 FMUL R23, R23, 0.25 ;  /* 0x3e80000017172820 */ /* 0x000fe20000400000 */
[----:B-----5:R-:W-:-:S11]  /*0670*/  SEL R0, R13, RZ, !P3 ;  /* 0x000000ff0d007207 */ /* 0x020fd60005800000 */
[----:B------:R-:W-:Y:S01]  /*0680*/  @!P5 FMUL R23, R23, 16777216 ;  /* 0x4b8000001717d820 */ /* 0x000fe20000400000 */
[----:B------:R-:W-:Y:S02]  /*0690*/  SEL R9, R9, RZ, !P4 ;  /* 0x000000ff09097207 */ /* 0x000fe40006000000 */
[----:B------:R-:W-:-:S03]  /*06a0*/  @P4 SEL R9, R0, R3, !P3 ;  /* 0x0000000300094207 */ /* 0x000fc60005800000 */
[----:B------:R-:W1:Y:S01]  /*06b0*/  MUFU.RCP R23, R23 ;  /* 0x0000001700177308 */ /* 0x000e620000001000 */
[----:B------:R-:W-:Y:S01]  /*06c0*/  IMAD.MOV.U32 R0, RZ, RZ, 0x3e800000 ;  /* 0x3e800000ff007424 */ /* 0x000fe200078e00ff */
[----:B------:R-:W-:Y:S02]  /*06d0*/  SEL R5, R12, RZ, !P3 ;  /* 0x000000ff0c057207 */ /* 0x000fe40005800000 */
[----:B------:R-:W-:Y:S02]  /*06e0*/  SEL R8, R8, RZ, !P4 ;  /* 0x000000ff08087207 */ /* 0x000fe40006000000 */
[----:B------:R-:W-:Y:S02]  /*06f0*/  FSEL R0, R0, 1, P2 ;  /* 0x3f80000000007808 */ /* 0x000fe40001000000 */
[----:B------:R-:W-:Y:S02]  /*0700*/  @P4 SEL R8, R5, R2, !P3 ;  /* 0x0000000205084207 */ /* 0x000fe40005800000 */
[----:B------:R-:W-:Y:S01]  /*0710*/  SEL R13, R6, RZ, !P0 ;  /* 0x000000ff060d7207 */ /* 0x000fe20004000000 */
[----:B------:R-:W2:Y:S01]  /*0720*/  LDC.64 R4, c[0x0][0x270] ;  /* 0x00009c00ff047b82 */ /* 0x000ea20000000a00 */
[----:B------:R-:W-:Y:S01]  /*0730*/  SEL R6, R7, RZ, !P0 ;  /* 0x000000ff07067207 */ /* 0x000fe20004000000 */
[----:B------:R-:W-:Y:S01]  /*0740*/  @!P5 FMUL R0, R0, 16777216 ;  /* 0x4b8000000000d820 */ /* 0x000fe20000400000 */
[----:B------:R-:W-:-:S02]  /*0750*/  SEL R20, R20, RZ, !P1 ;  /* 0x000000ff14147207 */ /* 0x000fc40004800000 */
[----:B------:R-:W-:Y:S02]  /*0760*/  SEL R21, R21, RZ, !P1 ;  /* 0x000000ff15157207 */ /* 0x000fe40004800000 */
[----:B------:R-:W-:Y:S01]  /*0770*/  @P1 SEL R20, R13, R8, !P0 ;  /* 0x000000080d141207 */ /* 0x000fe20004000000 */
[----:B------:R-:W4:Y:S01]  /*0780*/  LDC.64 R2, c[0x0][0x278] ;  /* 0x00009e00ff027b82 */ /* 0x000f220000000a00 */
[----:B------:R-:W-:Y:S01]  /*0790*/  @P1 SEL R21, R6, R9, !P0 ;  /* 0x0000000906151207 */ /* 0x000fe20004000000 */
[----:B-1----:R-:W-:Y:S02]  /*07a0*/  FMUL R23, R23, R0 ;  /* 0x0000000017177220 */ /* 0x002fe40000400000 */
[C---:B---3--:R-:W-:Y:S02]  /*07b0*/  FADD R0, -R10.reuse, R20 ;  /* 0x000000140a007221 */ /* 0x048fe40000000100 */
[----:B------:R-:W-:Y:S02]  /*07c0*/  FADD R10, -R10, R21 ;  /* 0x000000150a0a7221 */ /* 0x000fe40000000100 */
[----:B------:R-:W-:-:S02]  /*07d0*/  FMUL R0, R0, R23 ;  /* 0x0000001700007220 */ /* 0x000fc40000400000 */
[----:B------:R-:W-:Y:S02]  /*07e0*/  FMUL R10, R10, R23 ;  /* 0x000000170a0a7220 */ /* 0x000fe40000400000 */
[C-C-:B------:R-:W-:Y:S02]  /*07f0*/  FFMA R0, R14.reuse, R0, R11.reuse ;  /* 0x000000000e007223 */ /* 0x140fe4000000000b */
[----:B------:R-:W-:-:S03]  /*0800*/  FFMA R10, R14, R10, R11 ;  /* 0x0000000a0e0a7223 */ /* 0x000fc6000000000b */
[----:B------:R-:W-:Y:S02]  /*0810*/  FSETP.GEU.AND P0, PT, R0, RZ, PT ;  /* 0x000000ff0000720b */ /* 0x000fe40003f0e000 */
[----:B------:R-:W-:Y:S01]  /*0820*/  FSETP.GEU.AND P1, PT, R10, RZ, PT ;  /* 0x000000ff0a00720b */ /* 0x000fe20003f2e000 */
[----:B--2---:R-:W-:Y:S01]  /*0830*/  IMAD.WIDE R4, R22, 0x4, R4 ;  /* 0x0000000416047825 */ /* 0x004fe200078e0204 */
[----:B------:R-:W-:Y:S02]  /*0840*/  FSEL R6, R0, RZ, P0 ;  /* 0x000000ff00067208 */ /* 0x000fe40000000000 */
[----:B------:R-:W-:Y:S01]  /*0850*/  FSEL R7, R10, RZ, P1 ;  /* 0x000000ff0a077208 */ /* 0x000fe20000800000 */
[----:B----4-:R-:W-:Y:S01]  /*0860*/  IMAD.WIDE R2, R22, 0x4, R2 ;  /* 0x0000000416027825 */ /* 0x010fe200078e0202 */
[----:B------:R-:W-:Y:S04]  /*0870*/  STG.E.64 desc[UR4][R4.64], R20 ;  /* 0x0000001404007986 */ /* 0x000fe8000c101b04 */
[----:B------:R-:W-:Y:S01]  /*0880*/  STG.E.64 desc[UR4][R2.64], R6 ;  /* 0x0000000602007986 */ /* 0x000fe2000c101b04 */
[----:B------:R-:W-:Y:S05]  /*0890*/  EXIT ;  /* 0x000000000000794d */ /* 0x000fea0003800000 */
.L_x_0:
[----:B------:R-:W-:-:S00]  /*08a0*/  BRA `(.L_x_0) ;  /* 0xfffffffc00fc7947 */ /* 0x000fc0000383ffff */
[----:B------:R-:W-:-:S00]  /*08b0*/  NOP ;  /* 0x0000000000007918 */ /* 0x000fc00000000000 */
        /* <DEDUP_REMOVED lines=12> */
.L_x_1:


//--------------------- .nv.global.init           --------------------------
	.section	.nv.global.init,"aw",@progbits
.nv.global.init:
	.type		_$_str,@object
	.size		_$_str,(_$_str_$_2 - _$_str)
_$_str:
        /*0000*/ 	.byte	0x5f, 0x5f, 0x43, 0x55, 0x44, 0x41, 0x5f, 0x46, 0x54, 0x5a, 0x00
	.type		_$_str_$_2,@object
	.size		_$_str_$_2,(.L_1 - _$_str_$_2)
_$_str_$_2:
        /*000b*/ 	.byte	0x5f, 0x5f, 0x43, 0x55, 0x44, 0x41, 0x5f, 0x50, 0x52, 0x45, 0x43, 0x5f, 0x53, 0x51, 0x52, 0x54
        /*001b*/ 	.byte	0x00
.L_1:


//--------------------- .nv.constant0.triton_poi_fused__native_batch_norm_legit_no_training_cat_relu_18 --------------------------
	.section	.nv.constant0.triton_poi_fused__native_batch_norm_legit_no_training_cat_relu_18,"a",@progbits
	.sectionflags	@""
	.align	4
.nv.constant0.triton_poi_fused__native_batch_norm_legit_no_training_cat_relu_18:
	.zero		644
